//
// Generated by NVIDIA NVVM Compiler
//
// Compiler Build ID: CL-36424714
// Cuda compilation tools, release 13.0, V13.0.88
// Based on NVVM 20.0.0
//

.version 9.0
.target sm_100
.address_size 64

	// .globl	_Z8reduceV2PfS_i
.extern .shared .align 16 .b8 smemTmp[];

.visible .entry _Z8reduceV2PfS_i(
	.param .u64 .ptr .align 1 _Z8reduceV2PfS_i_param_0,
	.param .u64 .ptr .align 1 _Z8reduceV2PfS_i_param_1,
	.param .u32 _Z8reduceV2PfS_i_param_2
)
{
	.reg .pred 	%p<6>;
	.reg .b32 	%r<17>;
	.reg .b32 	%f<11>;
	.reg .b64 	%rd<11>;

	ld.param.u64 	%rd1, [_Z8reduceV2PfS_i_param_0];
	ld.param.u64 	%rd2, [_Z8reduceV2PfS_i_param_1];
	ld.param.u32 	%r9, [_Z8reduceV2PfS_i_param_2];
	mov.u32 	%r1, %tid.x;
	mov.u32 	%r2, %ctaid.x;
	mov.u32 	%r16, %ntid.x;
	mul.lo.s32 	%r10, %r16, %r2;
	shl.b32 	%r11, %r10, 1;
	add.s32 	%r4, %r11, %r1;
	add.s32 	%r5, %r4, %r16;
	setp.ge.u32 	%p1, %r5, %r9;
	mov.f32 	%f10, 0f00000000;
	@%p1 bra 	$L__BB0_2;
	cvta.to.global.u64 	%rd3, %rd1;
	mul.wide.s32 	%rd4, %r4, 4;
	add.s64 	%rd5, %rd3, %rd4;
	ld.global.f32 	%f4, [%rd5];
	mul.wide.u32 	%rd6, %r5, 4;
	add.s64 	%rd7, %rd3, %rd6;
	ld.global.f32 	%f5, [%rd7];
	add.f32 	%f10, %f4, %f5;
$L__BB0_2:
	shl.b32 	%r12, %r1, 2;
	mov.u32 	%r13, smemTmp;
	add.s32 	%r6, %r13, %r12;
	st.shared.f32 	[%r6], %f10;
	bar.sync 	0;
	setp.lt.u32 	%p2, %r16, 2;
	@%p2 bra 	$L__BB0_6;
$L__BB0_3:
	shr.u32 	%r8, %r16, 1;
	setp.ge.u32 	%p3, %r1, %r8;
	@%p3 bra 	$L__BB0_5;
	ld.shared.f32 	%f6, [%r6];
	shl.b32 	%r14, %r8, 2;
	add.s32 	%r15, %r6, %r14;
	ld.shared.f32 	%f7, [%r15];
	add.f32 	%f8, %f6, %f7;
	st.shared.f32 	[%r6], %f8;
$L__BB0_5:
	bar.sync 	0;
	setp.gt.u32 	%p4, %r16, 3;
	mov.u32 	%r16, %r8;
	@%p4 bra 	$L__BB0_3;
$L__BB0_6:
	setp.ne.s32 	%p5, %r1, 0;
	@%p5 bra 	$L__BB0_8;
	ld.shared.f32 	%f9, [smemTmp];
	cvta.to.global.u64 	%rd8, %rd2;
	mul.wide.u32 	%rd9, %r2, 4;
	add.s64 	%rd10, %rd8, %rd9;
	st.global.f32 	[%rd10], %f9;
$L__BB0_8:
	ret;

}


// ===== COMPILED SASS (sm_100) =====

	.target	sm_100

	.elftype	@"ET_EXEC"


//--------------------- .note.nv.tkinfo           --------------------------
	.section	.note.nv.tkinfo,"",@"SHT_NOTE"
	.sectionflags	@"SHF_NOTE_NV_TKINFO"
	.tkinfo
        /*0018*/ 	.word	0x00000002
        /*0030*/ 	.string	""
        /*0030*/ 	.string	"ptxas"
        /*0030*/ 	.string	"Cuda compilation tools, release 13.0, V13.0.88"
        /*0030*/ 	.string	"Build cuda_13.0.r13.0/compiler.36424714_0"
        /*0030*/ 	.string	"-arch sm_100 -m 64 "



//--------------------- .note.nv.cuinfo           --------------------------
	.section	.note.nv.cuinfo,"",@"SHT_NOTE"
	.sectionflags	@"SHF_NOTE_NV_CUINFO"
        /*0018*/ 	.short	0x0002
        /*001a*/ 	.short	0x0064
        /*001c*/ 	.short	0x0082
	.zero		2


//--------------------- .nv.info                  --------------------------
	.section	.nv.info,"",@"SHT_CUDA_INFO"
	.align	4


	//----- nvinfo : EIATTR_REGCOUNT
	.align		4
        /*0000*/ 	.byte	0x04, 0x2f
        /*0002*/ 	.short	(.L_1 - .L_0)
	.align		4
.L_0:
        /*0004*/ 	.word	index@(_Z8reduceV2PfS_i)
        /*0008*/ 	.word	0x0000000e


	//----- nvinfo : EIATTR_FRAME_SIZE
	.align		4
.L_1:
        /*000c*/ 	.byte	0x04, 0x11
        /*000e*/ 	.short	(.L_3 - .L_2)
	.align		4
.L_2:
        /*0010*/ 	.word	index@(_Z8reduceV2PfS_i)
        /*0014*/ 	.word	0x00000000


	//----- nvinfo : EIATTR_MIN_STACK_SIZE
	.align		4
.L_3:
        /*0018*/ 	.byte	0x04, 0x12
        /*001a*/ 	.short	(.L_5 - .L_4)
	.align		4
.L_4:
        /*001c*/ 	.word	index@(_Z8reduceV2PfS_i)
        /*0020*/ 	.word	0x00000000
.L_5:


//--------------------- .nv.compat                --------------------------
	.section	.nv.compat,"",@"SHT_CUDA_COMPAT_INFO"
	.align	4
        /*0000*/ 	.byte	0x02, 0x09, 0x00, 0x00, 0x02, 0x02, 0x01, 0x00, 0x02, 0x05, 0x05, 0x00, 0x03, 0x07, 0x01, 0x01
        /*0010*/ 	.byte	0x02, 0x03, 0x00, 0x00, 0x02, 0x06, 0x01, 0x00, 0x04, 0x0b, 0x08, 0x00, 0x09, 0x00, 0x00, 0x00
        /*0020*/ 	.byte	0x00, 0x00, 0x00, 0x00


//--------------------- .nv.info._Z8reduceV2PfS_i --------------------------
	.section	.nv.info._Z8reduceV2PfS_i,"",@"SHT_CUDA_INFO"
	.sectionflags	@""
	.align	4


	//----- nvinfo : EIATTR_CUDA_API_VERSION
	.align		4
        /*0000*/ 	.byte	0x04, 0x37
        /*0002*/ 	.short	(.L_7 - .L_6)
.L_6:
        /*0004*/ 	.word	0x00000082


	//----- nvinfo : EIATTR_KPARAM_INFO
	.align		4
.L_7:
        /*0008*/ 	.byte	0x04, 0x17
        /*000a*/ 	.short	(.L_9 - .L_8)
.L_8:
        /*000c*/ 	.word	0x00000000
        /*0010*/ 	.short	0x0002
        /*0012*/ 	.short	0x0010
        /*0014*/ 	.byte	0x00, 0xf0, 0x11, 0x00


	//----- nvinfo : EIATTR_KPARAM_INFO
	.align		4
.L_9:
        /*0018*/ 	.byte	0x04, 0x17
        /*001a*/ 	.short	(.L_11 - .L_10)
.L_10:
        /*001c*/ 	.word	0x00000000
        /*0020*/ 	.short	0x0001
        /*0022*/ 	.short	0x0008
        /*0024*/ 	.byte	0x00, 0xf5, 0x21, 0x00


	//----- nvinfo : EIATTR_KPARAM_INFO
	.align		4
.L_11:
        /*0028*/ 	.byte	0x04, 0x17
        /*002a*/ 	.short	(.L_13 - .L_12)
.L_12:
        /*002c*/ 	.word	0x00000000
        /*0030*/ 	.short	0x0000
        /*0032*/ 	.short	0x0000
        /*0034*/ 	.byte	0x00, 0xf5, 0x21, 0x00


	//----- nvinfo : EIATTR_SPARSE_MMA_MASK
	.align		4
.L_13:
        /*0038*/ 	.byte	0x03, 0x50
        /*003a*/ 	.short	0x0000


	//----- nvinfo : EIATTR_MAXREG_COUNT
	.align		4
        /*003c*/ 	.byte	0x03, 0x1b
        /*003e*/ 	.short	0x00ff


	//----- nvinfo : EIATTR_NUM_BARRIERS
	.align		4
        /*0040*/ 	.byte	0x02, 0x4c
        /*0042*/ 	.byte	0x01
	.zero		1


	//----- nvinfo : EIATTR_MERCURY_ISA_VERSION
	.align		4
        /*0044*/ 	.byte	0x03, 0x5f
        /*0046*/ 	.short	0x0101


	//----- nvinfo : EIATTR_VRC_CTA_INIT_COUNT
	.align		4
        /*0048*/ 	.byte	0x02, 0x4a
	.zero		1
	.zero		1


	//----- nvinfo : EIATTR_EXIT_INSTR_OFFSETS
	.align		4
        /*004c*/ 	.byte	0x04, 0x1c
        /*004e*/ 	.short	(.L_15 - .L_14)


	//   ....[0]....
.L_14:
        /*0050*/ 	.word	0x00000260


	//   ....[1]....
        /*0054*/ 	.word	0x000002e0


	//----- nvinfo : EIATTR_CBANK_PARAM_SIZE
	.align		4
.L_15:
        /*0058*/ 	.byte	0x03, 0x19
        /*005a*/ 	.short	0x0014


	//----- nvinfo : EIATTR_PARAM_CBANK
	.align		4
        /*005c*/ 	.byte	0x04, 0x0a
        /*005e*/ 	.short	(.L_17 - .L_16)
	.align		4
.L_16:
        /*0060*/ 	.word	index@(.nv.constant0._Z8reduceV2PfS_i)
        /*0064*/ 	.short	0x0380
        /*0066*/ 	.short	0x0014


	//----- nvinfo : EIATTR_SW_WAR
	.align		4
.L_17:
        /*0068*/ 	.byte	0x04, 0x36
        /*006a*/ 	.short	(.L_19 - .L_18)
.L_18:
        /*006c*/ 	.word	0x00000008
.L_19:


//--------------------- .nv.callgraph             --------------------------
	.section	.nv.callgraph,"",@"SHT_CUDA_CALLGRAPH"
	.align	4
	.sectionentsize	8
	.align		4
        /*0000*/ 	.word	0x00000000
	.align		4
        /*0004*/ 	.word	0xffffffff
	.align		4
        /*0008*/ 	.word	0x00000000
	.align		4
        /*000c*/ 	.word	0xfffffffe
	.align		4
        /*0010*/ 	.word	0x00000000
	.align		4
        /*0014*/ 	.word	0xfffffffd
	.align		4
        /*0018*/ 	.word	0x00000000
	.align		4
        /*001c*/ 	.word	0xfffffffc


//--------------------- .text._Z8reduceV2PfS_i    --------------------------
	.section	.text._Z8reduceV2PfS_i,"ax",@progbits
	.align	128
        .global         _Z8reduceV2PfS_i
        .type           _Z8reduceV2PfS_i,@function
        .size           _Z8reduceV2PfS_i,(.L_x_3 - _Z8reduceV2PfS_i)
        .other          _Z8reduceV2PfS_i,@"STO_CUDA_ENTRY STV_DEFAULT"
_Z8reduceV2PfS_i:
.text._Z8reduceV2PfS_i:
[----:B------:R-:W-:Y:S01]  /*0000*/  LDC R1, c[0x0][0x37c] ;  /* 0x0000df00ff017b82 */ /* 0x000fe20000000800 */
[----:B------:R-:W0:Y:S01]  /*0010*/  S2R R11, SR_CTAID.X ;  /* 0x00000000000b7919 */ /* 0x000e220000002500 */
[----:B------:R-:W0:Y:S01]  /*0020*/  LDCU UR8, c[0x0][0x360] ;  /* 0x00006c00ff0877ac */ /* 0x000e220008000800 */
[----:B------:R-:W1:Y:S01]  /*0030*/  S2R R9, SR_TID.X ;  /* 0x0000000000097919 */ /* 0x000e620000002100 */
[----:B------:R-:W2:Y:S01]  /*0040*/  LDCU UR4, c[0x0][0x390] ;  /* 0x00007200ff0477ac */ /* 0x000ea20008000800 */
[----:B------:R-:W3:Y:S01]  /*0050*/  LDCU.64 UR6, c[0x0][0x358] ;  /* 0x00006b00ff0677ac */ /* 0x000ee20008000a00 */
[----:B0-----:R-:W-:-:S04]  /*0060*/  IMAD R0, R11, UR8, RZ ;  /* 0x000000080b007c24 */ /* 0x001fc8000f8e02ff */
[----:B-1----:R-:W-:-:S04]  /*0070*/  IMAD R3, R0, 0x2, R9 ;  /* 0x0000000200037824 */ /* 0x002fc800078e0209 */
[----:B------:R-:W-:-:S05]  /*0080*/  VIADD R7, R3, UR8 ;  /* 0x0000000803077c36 */ /* 0x000fca0008000000 */
[----:B--2---:R-:W-:-:S13]  /*0090*/  ISETP.GE.U32.AND P1, PT, R7, UR4, PT ;  /* 0x0000000407007c0c */ /* 0x004fda000bf26070 */
[----:B------:R-:W0:Y:S02]  /*00a0*/  @!P1 LDC.64 R4, c[0x0][0x380] ;  /* 0x0000e000ff049b82 */ /* 0x000e240000000a00 */
[----:B0-----:R-:W-:-:S04]  /*00b0*/  @!P1 IMAD.WIDE R2, R3, 0x4, R4 ;  /* 0x0000000403029825 */ /* 0x001fc800078e0204 */
[----:B------:R-:W-:Y:S02]  /*00c0*/  @!P1 IMAD.WIDE.U32 R4, R7, 0x4, R4 ;  /* 0x0000000407049825 */ /* 0x000fe400078e0004 */
[----:B---3--:R-:W2:Y:S04]  /*00d0*/  @!P1 LDG.E R2, desc[UR6][R2.64] ;  /* 0x0000000602029981 */ /* 0x008ea8000c1e1900 */
[----:B------:R-:W2:Y:S01]  /*00e0*/  @!P1 LDG.E R5, desc[UR6][R4.64] ;  /* 0x0000000604059981 */ /* 0x000ea2000c1e1900 */
[----:B------:R-:W0:Y:S01]  /*00f0*/  S2UR UR5, SR_CgaCtaId ;  /* 0x00000000000579c3 */ /* 0x000e220000008800 */
[----:B------:R-:W-:Y:S01]  /*0100*/  IMAD.U32 R0, RZ, RZ, UR8 ;  /* 0x00000008ff007e24 */ /* 0x000fe2000f8e00ff */
[----:B------:R-:W-:Y:S01]  /*0110*/  UMOV UR4, 0x400 ;  /* 0x0000040000047882 */ /* 0x000fe20000000000 */
[----:B------:R-:W-:-:S03]  /*0120*/  HFMA2 R6, -RZ, RZ, 0, 0 ;  /* 0x00000000ff067431 */ /* 0x000fc600000001ff */
[----:B------:R-:W-:Y:S01]  /*0130*/  ISETP.GE.U32.AND P0, PT, R0, 0x2, PT ;  /* 0x000000020000780c */ /* 0x000fe20003f06070 */
[----:B0-----:R-:W-:-:S06]  /*0140*/  ULEA UR4, UR5, UR4, 0x18 ;  /* 0x0000000405047291 */ /* 0x001fcc000f8ec0ff */
[C---:B------:R-:W-:Y:S01]  /*0150*/  LEA R7, R9.reuse, UR4, 0x2 ;  /* 0x0000000409077c11 */ /* 0x040fe2000f8e10ff */
[----:B--2---:R-:W-:Y:S01]  /*0160*/  @!P1 FADD R6, R2, R5 ;  /* 0x0000000502069221 */ /* 0x004fe20000000000 */
[----:B------:R-:W-:-:S04]  /*0170*/  ISETP.NE.AND P1, PT, R9, RZ, PT ;  /* 0x000000ff0900720c */ /* 0x000fc80003f25270 */
[----:B------:R0:W-:Y:S01]  /*0180*/  STS [R7], R6 ;  /* 0x0000000607007388 */ /* 0x0001e20000000800 */
[----:B------:R-:W-:Y:S06]  /*0190*/  BAR.SYNC.DEFER_BLOCKING 0x0 ;  /* 0x0000000000007b1d */ /* 0x000fec0000010000 */
[----:B------:R-:W-:Y:S05]  /*01a0*/  @!P0 BRA `(.L_x_0) ;  /* 0x00000000002c8947 */ /* 0x000fea0003800000 */
.L_x_1:
[----:B------:R-:W-:-:S04]  /*01b0*/  SHF.R.U32.HI R4, RZ, 0x1, R0 ;  /* 0x00000001ff047819 */ /* 0x000fc80000011600 */
[----:B------:R-:W-:-:S13]  /*01c0*/  ISETP.GE.U32.AND P0, PT, R9, R4, PT ;  /* 0x000000040900720c */ /* 0x000fda0003f06070 */
[----:B------:R-:W-:Y:S01]  /*01d0*/  @!P0 LEA R3, R4, R7, 0x2 ;  /* 0x0000000704038211 */ /* 0x000fe200078e10ff */
[----:B------:R-:W-:Y:S05]  /*01e0*/  @!P0 LDS R2, [R7] ;  /* 0x0000000007028984 */ /* 0x000fea0000000800 */
[----:B------:R-:W1:Y:S02]  /*01f0*/  @!P0 LDS R3, [R3] ;  /* 0x0000000003038984 */ /* 0x000e640000000800 */
[----:B-1----:R-:W-:-:S05]  /*0200*/  @!P0 FADD R2, R2, R3 ;  /* 0x0000000302028221 */ /* 0x002fca0000000000 */
[----:B------:R1:W-:Y:S01]  /*0210*/  @!P0 STS [R7], R2 ;  /* 0x0000000207008388 */ /* 0x0003e20000000800 */
[----:B------:R-:W-:Y:S01]  /*0220*/  BAR.SYNC.DEFER_BLOCKING 0x0 ;  /* 0x0000000000007b1d */ /* 0x000fe20000010000 */
[----:B------:R-:W-:Y:S02]  /*0230*/  ISETP.GT.U32.AND P0, PT, R0, 0x3, PT ;  /* 0x000000030000780c */ /* 0x000fe40003f04070 */
[----:B------:R-:W-:-:S11]  /*0240*/  MOV R0, R4 ;  /* 0x0000000400007202 */ /* 0x000fd60000000f00 */
[----:B-1----:R-:W-:Y:S05]  /*0250*/  @P0 BRA `(.L_x_1) ;  /* 0xfffffffc00d40947 */ /* 0x002fea000383ffff */
.L_x_0:
[----:B------:R-:W-:Y:S05]  /*0260*/  @P1 EXIT ;  /* 0x000000000000194d */ /* 0x000fea0003800000 */
[----:B------:R-:W1:Y:S01]  /*0270*/  S2UR UR5, SR_CgaCtaId ;  /* 0x00000000000579c3 */ /* 0x000e620000008800 */
[----:B------:R-:W-:-:S07]  /*0280*/  UMOV UR4, 0x400 ;  /* 0x0000040000047882 */ /* 0x000fce0000000000 */
[----:B------:R-:W2:Y:S01]  /*0290*/  LDC.64 R2, c[0x0][0x388] ;  /* 0x0000e200ff027b82 */ /* 0x000ea20000000a00 */
[----:B-1----:R-:W-:Y:S01]  /*02a0*/  ULEA UR4, UR5, UR4, 0x18 ;  /* 0x0000000405047291 */ /* 0x002fe2000f8ec0ff */
[----:B--2---:R-:W-:-:S08]  /*02b0*/  IMAD.WIDE.U32 R2, R11, 0x4, R2 ;  /* 0x000000040b027825 */ /* 0x004fd000078e0002 */
[----:B------:R-:W1:Y:S04]  /*02c0*/  LDS R5, [UR4] ;  /* 0x00000004ff057984 */ /* 0x000e680008000800 */
[----:B-1----:R-:W-:Y:S01]  /*02d0*/  STG.E desc[UR6][R2.64], R5 ;  /* 0x0000000502007986 */ /* 0x002fe2000c101906 */
[----:B------:R-:W-:Y:S05]  /*02e0*/  EXIT ;  /* 0x000000000000794d */ /* 0x000fea0003800000 */
.L_x_2:
[----:B------:R-:W-:-:S00]  /*02f0*/  BRA `(.L_x_2) ;  /* 0xfffffffc00fc7947 */ /* 0x000fc0000383ffff */
[----:B------:R-:W-:-:S00]  /*0300*/  NOP ;  /* 0x0000000000007918 */ /* 0x000fc00000000000 */
[----:B------:R-:W-:-:S00]  /*0310*/  NOP ;  /* 0x0000000000007918 */ /* 0x000fc00000000000 */
[----:B------:R-:W-:-:S00]  /*0320*/  NOP ;  /* 0x0000000000007918 */ /* 0x000fc00000000000 */
[----:B------:R-:W-:-:S00]  /*0330*/  NOP ;  /* 0x0000000000007918 */ /* 0x000fc00000000000 */
[----:B------:R-:W-:-:S00]  /*0340*/  NOP ;  /* 0x0000000000007918 */ /* 0x000fc00000000000 */
[----:B------:R-:W-:-:S00]  /*0350*/  NOP ;  /* 0x0000000000007918 */ /* 0x000fc00000000000 */
[----:B------:R-:W-:-:S00]  /*0360*/  NOP ;  /* 0x0000000000007918 */ /* 0x000fc00000000000 */
[----:B------:R-:W-:-:S00]  /*0370*/  NOP ;  /* 0x0000000000007918 */ /* 0x000fc00000000000 */
.L_x_3:


//--------------------- .nv.shared._Z8reduceV2PfS_i --------------------------
	.section	.nv.shared._Z8reduceV2PfS_i,"aw",@nobits
	.sectionflags	@""
	.align	16
	.zero		1024


//--------------------- .nv.shared.reserved.0     --------------------------
	.section	.nv.shared.reserved.0,"aw",@nobits
	.weak		__nv_reservedSMEM_offset_0_alias
	.size		__nv_reservedSMEM_offset_0_alias, 0, 64
	.other		__nv_reservedSMEM_offset_0_alias,@"STO_CUDA_RESERVED_SHARED STV_DEFAULT"
__nv_reservedSMEM_offset_0_alias:
	.zero		0
	.zero		64


//--------------------- .nv.constant0._Z8reduceV2PfS_i --------------------------
	.section	.nv.constant0._Z8reduceV2PfS_i,"a",@progbits
	.sectionflags	@""
	.align	4
.nv.constant0._Z8reduceV2PfS_i:
	.zero		916


//--------------------- SYMBOLS --------------------------

	.type		.nv.reservedSmem.offset0,@object
	.size		.nv.reservedSmem.offset0,0x4
	.type		.nv.reservedSmem.cap,@object
	.size		.nv.reservedSmem.cap,0x4
